//
// Generated by NVIDIA NVVM Compiler
//
// Compiler Build ID: CL-36424714
// Cuda compilation tools, release 13.0, V13.0.88
// Based on NVVM 20.0.0
//

.version 9.0
.target sm_100
.address_size 64

	// .globl	_Z4zeroPi
.global .attribute(.managed) .align 4 .u32 sum;
.global .attribute(.managed) .align 8 .u64 bucket;

.visible .entry _Z4zeroPi(
	.param .u64 .ptr .align 1 _Z4zeroPi_param_0
)
{
	.reg .b32 	%r<3>;
	.reg .b64 	%rd<5>;

	ld.param.u64 	%rd1, [_Z4zeroPi_param_0];
	cvta.to.global.u64 	%rd2, %rd1;
	mov.u32 	%r1, %tid.x;
	mul.wide.u32 	%rd3, %r1, 4;
	add.s64 	%rd4, %rd2, %rd3;
	mov.b32 	%r2, 0;
	st.global.u32 	[%rd4], %r2;
	ret;

}
	// .globl	_Z6atomicPiS_
.visible .entry _Z6atomicPiS_(
	.param .u64 .ptr .align 1 _Z6atomicPiS__param_0,
	.param .u64 .ptr .align 1 _Z6atomicPiS__param_1
)
{
	.reg .b32 	%r<4>;
	.reg .b64 	%rd<9>;

	ld.param.u64 	%rd1, [_Z6atomicPiS__param_0];
	ld.param.u64 	%rd2, [_Z6atomicPiS__param_1];
	cvta.to.global.u64 	%rd3, %rd1;
	cvta.to.global.u64 	%rd4, %rd2;
	mov.u32 	%r1, %tid.x;
	mul.wide.u32 	%rd5, %r1, 4;
	add.s64 	%rd6, %rd4, %rd5;
	ld.global.u32 	%r2, [%rd6];
	mul.wide.s32 	%rd7, %r2, 4;
	add.s64 	%rd8, %rd3, %rd7;
	atom.global.add.u32 	%r3, [%rd8], 1;
	ret;

}
	// .globl	_Z6threadPii
.visible .entry _Z6threadPii(
	.param .u64 .ptr .align 1 _Z6threadPii_param_0,
	.param .u32 _Z6threadPii_param_1
)
{
	.reg .b32 	%r<6>;
	.reg .b64 	%rd<5>;

	ld.param.u64 	%rd1, [_Z6threadPii_param_0];
	ld.param.u32 	%r1, [_Z6threadPii_param_1];
	cvta.to.global.u64 	%rd2, %rd1;
	ld.global.u32 	%r2, [sum];
	mov.u32 	%r3, %tid.x;
	add.s32 	%r4, %r2, %r3;
	mul.wide.u32 	%rd3, %r4, 4;
	add.s64 	%rd4, %rd2, %rd3;
	st.global.u32 	[%rd4], %r1;
	bar.sync 	0;
	atom.global.add.u32 	%r5, [sum], 1;
	ret;

}


// ===== COMPILED SASS (sm_100) =====

	.target	sm_100

	.elftype	@"ET_EXEC"


//--------------------- .note.nv.tkinfo           --------------------------
	.section	.note.nv.tkinfo,"",@"SHT_NOTE"
	.sectionflags	@"SHF_NOTE_NV_TKINFO"
	.tkinfo
        /*0018*/ 	.word	0x00000002
        /*0030*/ 	.string	""
        /*0030*/ 	.string	"ptxas"
        /*0030*/ 	.string	"Cuda compilation tools, release 13.0, V13.0.88"
        /*0030*/ 	.string	"Build cuda_13.0.r13.0/compiler.36424714_0"
        /*0030*/ 	.string	"-arch sm_100 -m 64 "



//--------------------- .note.nv.cuinfo           --------------------------
	.section	.note.nv.cuinfo,"",@"SHT_NOTE"
	.sectionflags	@"SHF_NOTE_NV_CUINFO"
        /*0018*/ 	.short	0x0002
        /*001a*/ 	.short	0x0064
        /*001c*/ 	.short	0x0082
	.zero		2


//--------------------- .nv.info                  --------------------------
	.section	.nv.info,"",@"SHT_CUDA_INFO"
	.align	4


	//----- nvinfo : EIATTR_REGCOUNT
	.align		4
        /*0000*/ 	.byte	0x04, 0x2f
        /*0002*/ 	.short	(.L_3 - .L_2)
	.align		4
.L_2:
        /*0004*/ 	.word	index@(_Z4zeroPi)
        /*0008*/ 	.word	0x00000008


	//----- nvinfo : EIATTR_FRAME_SIZE
	.align		4
.L_3:
        /*000c*/ 	.byte	0x04, 0x11
        /*000e*/ 	.short	(.L_5 - .L_4)
	.align		4
.L_4:
        /*0010*/ 	.word	index@(_Z4zeroPi)
        /*0014*/ 	.word	0x00000000


	//----- nvinfo : EIATTR_REGCOUNT
	.align		4
.L_5:
        /*0018*/ 	.byte	0x04, 0x2f
        /*001a*/ 	.short	(.L_7 - .L_6)
	.align		4
.L_6:
        /*001c*/ 	.word	index@(_Z6atomicPiS_)
        /*0020*/ 	.word	0x0000000a


	//----- nvinfo : EIATTR_FRAME_SIZE
	.align		4
.L_7:
        /*0024*/ 	.byte	0x04, 0x11
        /*0026*/ 	.short	(.L_9 - .L_8)
	.align		4
.L_8:
        /*0028*/ 	.word	index@(_Z6atomicPiS_)
        /*002c*/ 	.word	0x00000000


	//----- nvinfo : EIATTR_REGCOUNT
	.align		4
.L_9:
        /*0030*/ 	.byte	0x04, 0x2f
        /*0032*/ 	.short	(.L_11 - .L_10)
	.align		4
.L_10:
        /*0034*/ 	.word	index@(_Z6threadPii)
        /*0038*/ 	.word	0x0000000e


	//----- nvinfo : EIATTR_FRAME_SIZE
	.align		4
.L_11:
        /*003c*/ 	.byte	0x04, 0x11
        /*003e*/ 	.short	(.L_13 - .L_12)
	.align		4
.L_12:
        /*0040*/ 	.word	index@(_Z6threadPii)
        /*0044*/ 	.word	0x00000000


	//----- nvinfo : EIATTR_MIN_STACK_SIZE
	.align		4
.L_13:
        /*0048*/ 	.byte	0x04, 0x12
        /*004a*/ 	.short	(.L_15 - .L_14)
	.align		4
.L_14:
        /*004c*/ 	.word	index@(_Z6threadPii)
        /*0050*/ 	.word	0x00000000


	//----- nvinfo : EIATTR_MIN_STACK_SIZE
	.align		4
.L_15:
        /*0054*/ 	.byte	0x04, 0x12
        /*0056*/ 	.short	(.L_17 - .L_16)
	.align		4
.L_16:
        /*0058*/ 	.word	index@(_Z6atomicPiS_)
        /*005c*/ 	.word	0x00000000


	//----- nvinfo : EIATTR_MIN_STACK_SIZE
	.align		4
.L_17:
        /*0060*/ 	.byte	0x04, 0x12
        /*0062*/ 	.short	(.L_19 - .L_18)
	.align		4
.L_18:
        /*0064*/ 	.word	index@(_Z4zeroPi)
        /*0068*/ 	.word	0x00000000
.L_19:


//--------------------- .nv.compat                --------------------------
	.section	.nv.compat,"",@"SHT_CUDA_COMPAT_INFO"
	.align	4
        /*0000*/ 	.byte	0x02, 0x09, 0x00, 0x00, 0x02, 0x02, 0x01, 0x00, 0x02, 0x05, 0x05, 0x00, 0x03, 0x07, 0x01, 0x01
        /*0010*/ 	.byte	0x02, 0x03, 0x00, 0x00, 0x02, 0x06, 0x01, 0x00, 0x04, 0x0b, 0x08, 0x00, 0x09, 0x00, 0x00, 0x00
        /*0020*/ 	.byte	0x00, 0x00, 0x00, 0x00


//--------------------- .nv.info._Z6threadPii     --------------------------
	.section	.nv.info._Z6threadPii,"",@"SHT_CUDA_INFO"
	.sectionflags	@""
	.align	4


	//----- nvinfo : EIATTR_CUDA_API_VERSION
	.align		4
        /*0000*/ 	.byte	0x04, 0x37
        /*0002*/ 	.short	(.L_21 - .L_20)
.L_20:
        /*0004*/ 	.word	0x00000082


	//----- nvinfo : EIATTR_KPARAM_INFO
	.align		4
.L_21:
        /*0008*/ 	.byte	0x04, 0x17
        /*000a*/ 	.short	(.L_23 - .L_22)
.L_22:
        /*000c*/ 	.word	0x00000000
        /*0010*/ 	.short	0x0001
        /*0012*/ 	.short	0x0008
        /*0014*/ 	.byte	0x00, 0xf0, 0x11, 0x00


	//----- nvinfo : EIATTR_KPARAM_INFO
	.align		4
.L_23:
        /*0018*/ 	.byte	0x04, 0x17
        /*001a*/ 	.short	(.L_25 - .L_24)
.L_24:
        /*001c*/ 	.word	0x00000000
        /*0020*/ 	.short	0x0000
        /*0022*/ 	.short	0x0000
        /*0024*/ 	.byte	0x00, 0xf5, 0x21, 0x00


	//----- nvinfo : EIATTR_SPARSE_MMA_MASK
	.align		4
.L_25:
        /*0028*/ 	.byte	0x03, 0x50
        /*002a*/ 	.short	0x0000


	//----- nvinfo : EIATTR_MAXREG_COUNT
	.align		4
        /*002c*/ 	.byte	0x03, 0x1b
        /*002e*/ 	.short	0x00ff


	//----- nvinfo : EIATTR_NUM_BARRIERS
	.align		4
        /*0030*/ 	.byte	0x02, 0x4c
        /*0032*/ 	.byte	0x01
	.zero		1


	//----- nvinfo : EIATTR_MERCURY_ISA_VERSION
	.align		4
        /*0034*/ 	.byte	0x03, 0x5f
        /*0036*/ 	.short	0x0101


	//----- nvinfo : EIATTR_INT_WARP_WIDE_INSTR_OFFSETS
	.align		4
        /*0038*/ 	.byte	0x04, 0x31
        /*003a*/ 	.short	(.L_27 - .L_26)


	//   ....[0]....
.L_26:
        /*003c*/ 	.word	0x00000080


	//----- nvinfo : EIATTR_VRC_CTA_INIT_COUNT
	.align		4
.L_27:
        /*0040*/ 	.byte	0x02, 0x4a
	.zero		1
	.zero		1


	//----- nvinfo : EIATTR_EXIT_INSTR_OFFSETS
	.align		4
        /*0044*/ 	.byte	0x04, 0x1c
        /*0046*/ 	.short	(.L_29 - .L_28)


	//   ....[0]....
.L_28:
        /*0048*/ 	.word	0x00000110


	//----- nvinfo : EIATTR_CBANK_PARAM_SIZE
	.align		4
.L_29:
        /*004c*/ 	.byte	0x03, 0x19
        /*004e*/ 	.short	0x000c


	//----- nvinfo : EIATTR_PARAM_CBANK
	.align		4
        /*0050*/ 	.byte	0x04, 0x0a
        /*0052*/ 	.short	(.L_31 - .L_30)
	.align		4
.L_30:
        /*0054*/ 	.word	index@(.nv.constant0._Z6threadPii)
        /*0058*/ 	.short	0x0380
        /*005a*/ 	.short	0x000c


	//----- nvinfo : EIATTR_SW_WAR
	.align		4
.L_31:
        /*005c*/ 	.byte	0x04, 0x36
        /*005e*/ 	.short	(.L_33 - .L_32)
.L_32:
        /*0060*/ 	.word	0x00000008
.L_33:


//--------------------- .nv.info._Z6atomicPiS_    --------------------------
	.section	.nv.info._Z6atomicPiS_,"",@"SHT_CUDA_INFO"
	.sectionflags	@""
	.align	4


	//----- nvinfo : EIATTR_CUDA_API_VERSION
	.align		4
        /*0000*/ 	.byte	0x04, 0x37
        /*0002*/ 	.short	(.L_35 - .L_34)
.L_34:
        /*0004*/ 	.word	0x00000082


	//----- nvinfo : EIATTR_KPARAM_INFO
	.align		4
.L_35:
        /*0008*/ 	.byte	0x04, 0x17
        /*000a*/ 	.short	(.L_37 - .L_36)
.L_36:
        /*000c*/ 	.word	0x00000000
        /*0010*/ 	.short	0x0001
        /*0012*/ 	.short	0x0008
        /*0014*/ 	.byte	0x00, 0xf5, 0x21, 0x00


	//----- nvinfo : EIATTR_KPARAM_INFO
	.align		4
.L_37:
        /*0018*/ 	.byte	0x04, 0x17
        /*001a*/ 	.short	(.L_39 - .L_38)
.L_38:
        /*001c*/ 	.word	0x00000000
        /*0020*/ 	.short	0x0000
        /*0022*/ 	.short	0x0000
        /*0024*/ 	.byte	0x00, 0xf5, 0x21, 0x00


	//----- nvinfo : EIATTR_SPARSE_MMA_MASK
	.align		4
.L_39:
        /*0028*/ 	.byte	0x03, 0x50
        /*002a*/ 	.short	0x0000


	//----- nvinfo : EIATTR_MAXREG_COUNT
	.align		4
        /*002c*/ 	.byte	0x03, 0x1b
        /*002e*/ 	.short	0x00ff


	//----- nvinfo : EIATTR_MERCURY_ISA_VERSION
	.align		4
        /*0030*/ 	.byte	0x03, 0x5f
        /*0032*/ 	.short	0x0101


	//----- nvinfo : EIATTR_VRC_CTA_INIT_COUNT
	.align		4
        /*0034*/ 	.byte	0x02, 0x4a
	.zero		1
	.zero		1


	//----- nvinfo : EIATTR_EXIT_INSTR_OFFSETS
	.align		4
        /*0038*/ 	.byte	0x04, 0x1c
        /*003a*/ 	.short	(.L_41 - .L_40)


	//   ....[0]....
.L_40:
        /*003c*/ 	.word	0x000000a0


	//----- nvinfo : EIATTR_CBANK_PARAM_SIZE
	.align		4
.L_41:
        /*0040*/ 	.byte	0x03, 0x19
        /*0042*/ 	.short	0x0010


	//----- nvinfo : EIATTR_PARAM_CBANK
	.align		4
        /*0044*/ 	.byte	0x04, 0x0a
        /*0046*/ 	.short	(.L_43 - .L_42)
	.align		4
.L_42:
        /*0048*/ 	.word	index@(.nv.constant0._Z6atomicPiS_)
        /*004c*/ 	.short	0x0380
        /*004e*/ 	.short	0x0010


	//----- nvinfo : EIATTR_SW_WAR
	.align		4
.L_43:
        /*0050*/ 	.byte	0x04, 0x36
        /*0052*/ 	.short	(.L_45 - .L_44)
.L_44:
        /*0054*/ 	.word	0x00000008
.L_45:


//--------------------- .nv.info._Z4zeroPi        --------------------------
	.section	.nv.info._Z4zeroPi,"",@"SHT_CUDA_INFO"
	.sectionflags	@""
	.align	4


	//----- nvinfo : EIATTR_CUDA_API_VERSION
	.align		4
        /*0000*/ 	.byte	0x04, 0x37
        /*0002*/ 	.short	(.L_47 - .L_46)
.L_46:
        /*0004*/ 	.word	0x00000082


	//----- nvinfo : EIATTR_KPARAM_INFO
	.align		4
.L_47:
        /*0008*/ 	.byte	0x04, 0x17
        /*000a*/ 	.short	(.L_49 - .L_48)
.L_48:
        /*000c*/ 	.word	0x00000000
        /*0010*/ 	.short	0x0000
        /*0012*/ 	.short	0x0000
        /*0014*/ 	.byte	0x00, 0xf5, 0x21, 0x00


	//----- nvinfo : EIATTR_SPARSE_MMA_MASK
	.align		4
.L_49:
        /*0018*/ 	.byte	0x03, 0x50
        /*001a*/ 	.short	0x0000


	//----- nvinfo : EIATTR_MAXREG_COUNT
	.align		4
        /*001c*/ 	.byte	0x03, 0x1b
        /*001e*/ 	.short	0x00ff


	//----- nvinfo : EIATTR_MERCURY_ISA_VERSION
	.align		4
        /*0020*/ 	.byte	0x03, 0x5f
        /*0022*/ 	.short	0x0101


	//----- nvinfo : EIATTR_VRC_CTA_INIT_COUNT
	.align		4
        /*0024*/ 	.byte	0x02, 0x4a
	.zero		1
	.zero		1


	//----- nvinfo : EIATTR_EXIT_INSTR_OFFSETS
	.align		4
        /*0028*/ 	.byte	0x04, 0x1c
        /*002a*/ 	.short	(.L_51 - .L_50)


	//   ....[0]....
.L_50:
        /*002c*/ 	.word	0x00000060


	//----- nvinfo : EIATTR_CBANK_PARAM_SIZE
	.align		4
.L_51:
        /*0030*/ 	.byte	0x03, 0x19
        /*0032*/ 	.short	0x0008


	//----- nvinfo : EIATTR_PARAM_CBANK
	.align		4
        /*0034*/ 	.byte	0x04, 0x0a
        /*0036*/ 	.short	(.L_53 - .L_52)
	.align		4
.L_52:
        /*0038*/ 	.word	index@(.nv.constant0._Z4zeroPi)
        /*003c*/ 	.short	0x0380
        /*003e*/ 	.short	0x0008


	//----- nvinfo : EIATTR_SW_WAR
	.align		4
.L_53:
        /*0040*/ 	.byte	0x04, 0x36
        /*0042*/ 	.short	(.L_55 - .L_54)
.L_54:
        /*0044*/ 	.word	0x00000008
.L_55:


//--------------------- .nv.callgraph             --------------------------
	.section	.nv.callgraph,"",@"SHT_CUDA_CALLGRAPH"
	.align	4
	.sectionentsize	8
	.align		4
        /*0000*/ 	.word	0x00000000
	.align		4
        /*0004*/ 	.word	0xffffffff
	.align		4
        /*0008*/ 	.word	0x00000000
	.align		4
        /*000c*/ 	.word	0xfffffffe
	.align		4
        /*0010*/ 	.word	0x00000000
	.align		4
        /*0014*/ 	.word	0xfffffffd
	.align		4
        /*0018*/ 	.word	0x00000000
	.align		4
        /*001c*/ 	.word	0xfffffffc


//--------------------- .nv.constant4             --------------------------
	.section	.nv.constant4,"a",@progbits
	.align	8
	.align		8
.nv.constant4:
        /*0000*/ 	.dword	sum
	.align		8
        /*0008*/ 	.dword	bucket


//--------------------- .text._Z6threadPii        --------------------------
	.section	.text._Z6threadPii,"ax",@progbits
	.align	128
        .global         _Z6threadPii
        .type           _Z6threadPii,@function
        .size           _Z6threadPii,(.L_x_3 - _Z6threadPii)
        .other          _Z6threadPii,@"STO_CUDA_ENTRY STV_DEFAULT"
_Z6threadPii:
.text._Z6threadPii:
[----:B------:R-:W-:Y:S08]  /*0000*/  LDC R1, c[0x0][0x37c] ;  /* 0x0000df00ff017b82 */ /* 0x000ff00000000800 */
[----:B------:R-:W0:Y:S01]  /*0010*/  LDC.64 R2, c[0x4][RZ] ;  /* 0x01000000ff027b82 */ /* 0x000e220000000a00 */
[----:B------:R-:W0:Y:S01]  /*0020*/  LDCU.64 UR4, c[0x0][0x358] ;  /* 0x00006b00ff0477ac */ /* 0x000e220008000a00 */
[----:B------:R-:W1:Y:S06]  /*0030*/  S2R R7, SR_TID.X ;  /* 0x0000000000077919 */ /* 0x000e6c0000002100 */
[----:B------:R-:W2:Y:S01]  /*0040*/  LDC.64 R4, c[0x0][0x380] ;  /* 0x0000e000ff047b82 */ /* 0x000ea20000000a00 */
[----:B------:R-:W3:Y:S07]  /*0050*/  S2R R6, SR_LANEID ;  /* 0x0000000000067919 */ /* 0x000eee0000000000 */
[----:B------:R-:W4:Y:S01]  /*0060*/  LDC R11, c[0x0][0x388] ;  /* 0x0000e200ff0b7b82 */ /* 0x000f220000000800 */
[----:B0-----:R-:W1:Y:S01]  /*0070*/  LDG.E R0, desc[UR4][R2.64] ;  /* 0x0000000402007981 */ /* 0x001e62000c1e1900 */
[----:B------:R-:W-:-:S02]  /*0080*/  VOTEU.ANY UR6, UPT, PT ;  /* 0x0000000000067886 */ /* 0x000fc400038e0100 */
[----:B------:R-:W-:Y:S02]  /*0090*/  UFLO.U32 UR7, UR6 ;  /* 0x00000006000772bd */ /* 0x000fe400080e0000 */
[----:B------:R-:W0:Y:S04]  /*00a0*/  POPC R9, UR6 ;  /* 0x0000000600097d09 */ /* 0x000e280008000000 */
[----:B---3--:R-:W-:Y:S02]  /*00b0*/  ISETP.EQ.U32.AND P0, PT, R6, UR7, PT ;  /* 0x0000000706007c0c */ /* 0x008fe4000bf02070 */
[----:B-1----:R-:W-:-:S05]  /*00c0*/  IADD3 R7, PT, PT, R0, R7, RZ ;  /* 0x0000000700077210 */ /* 0x002fca0007ffe0ff */
[----:B--2---:R-:W-:-:S05]  /*00d0*/  IMAD.WIDE.U32 R4, R7, 0x4, R4 ;  /* 0x0000000407047825 */ /* 0x004fca00078e0004 */
[----:B----4-:R-:W-:Y:S01]  /*00e0*/  STG.E desc[UR4][R4.64], R11 ;  /* 0x0000000b04007986 */ /* 0x010fe2000c101904 */
[----:B------:R-:W-:Y:S06]  /*00f0*/  BAR.SYNC.DEFER_BLOCKING 0x0 ;  /* 0x0000000000007b1d */ /* 0x000fec0000010000 */
[----:B0-----:R-:W-:Y:S01]  /*0100*/  @P0 REDG.E.ADD.STRONG.GPU desc[UR4][R2.64], R9 ;  /* 0x000000090200098e */ /* 0x001fe2000c12e104 */
[----:B------:R-:W-:Y:S05]  /*0110*/  EXIT ;  /* 0x000000000000794d */ /* 0x000fea0003800000 */
.L_x_0:
[----:B------:R-:W-:-:S00]  /*0120*/  BRA `(.L_x_0) ;  /* 0xfffffffc00fc7947 */ /* 0x000fc0000383ffff */
[----:B------:R-:W-:-:S00]  /*0130*/  NOP ;  /* 0x0000000000007918 */ /* 0x000fc00000000000 */
        /* <DEDUP_REMOVED lines=12> */
.L_x_3:


//--------------------- .text._Z6atomicPiS_       --------------------------
	.section	.text._Z6atomicPiS_,"ax",@progbits
	.align	128
        .global         _Z6atomicPiS_
        .type           _Z6atomicPiS_,@function
        .size           _Z6atomicPiS_,(.L_x_4 - _Z6atomicPiS_)
        .other          _Z6atomicPiS_,@"STO_CUDA_ENTRY STV_DEFAULT"
_Z6atomicPiS_:
.text._Z6atomicPiS_:
[----:B------:R-:W-:Y:S01]  /*0000*/  LDC R1, c[0x0][0x37c] ;  /* 0x0000df00ff017b82 */ /* 0x000fe20000000800 */
[----:B------:R-:W0:Y:S07]  /*0010*/  S2R R5, SR_TID.X ;  /* 0x0000000000057919 */ /* 0x000e2e0000002100 */
[----:B------:R-:W0:Y:S01]  /*0020*/  LDC.64 R2, c[0x0][0x388] ;  /* 0x0000e200ff027b82 */ /* 0x000e220000000a00 */
[----:B------:R-:W1:Y:S01]  /*0030*/  LDCU.64 UR4, c[0x0][0x358] ;  /* 0x00006b00ff0477ac */ /* 0x000e620008000a00 */
[----:B0-----:R-:W-:-:S06]  /*0040*/  IMAD.WIDE.U32 R2, R5, 0x4, R2 ;  /* 0x0000000405027825 */ /* 0x001fcc00078e0002 */
[----:B------:R-:W0:Y:S01]  /*0050*/  LDC.64 R4, c[0x0][0x380] ;  /* 0x0000e000ff047b82 */ /* 0x000e220000000a00 */
[----:B-1----:R-:W0:Y:S01]  /*0060*/  LDG.E R3, desc[UR4][R2.64] ;  /* 0x0000000402037981 */ /* 0x002e22000c1e1900 */
[----:B------:R-:W-:Y:S02]  /*0070*/  HFMA2 R7, -RZ, RZ, 0, 5.9604644775390625e-08 ;  /* 0x00000001ff077431 */ /* 0x000fe400000001ff */
[----:B0-----:R-:W-:-:S05]  /*0080*/  IMAD.WIDE R4, R3, 0x4, R4 ;  /* 0x0000000403047825 */ /* 0x001fca00078e0204 */
[----:B------:R-:W-:Y:S01]  /*0090*/  REDG.E.ADD.STRONG.GPU desc[UR4][R4.64], R7 ;  /* 0x000000070400798e */ /* 0x000fe2000c12e104 */
[----:B------:R-:W-:Y:S05]  /*00a0*/  EXIT ;  /* 0x000000000000794d */ /* 0x000fea0003800000 */
.L_x_1:
        /* <DEDUP_REMOVED lines=13> */
.L_x_4:


//--------------------- .text._Z4zeroPi           --------------------------
	.section	.text._Z4zeroPi,"ax",@progbits
	.align	128
        .global         _Z4zeroPi
        .type           _Z4zeroPi,@function
        .size           _Z4zeroPi,(.L_x_5 - _Z4zeroPi)
        .other          _Z4zeroPi,@"STO_CUDA_ENTRY STV_DEFAULT"
_Z4zeroPi:
.text._Z4zeroPi:
[----:B------:R-:W-:Y:S01]  /*0000*/  LDC R1, c[0x0][0x37c] ;  /* 0x0000df00ff017b82 */ /* 0x000fe20000000800 */
[----:B------:R-:W0:Y:S07]  /*0010*/  S2R R5, SR_TID.X ;  /* 0x0000000000057919 */ /* 0x000e2e0000002100 */
[----:B------:R-:W0:Y:S01]  /*0020*/  LDC.64 R2, c[0x0][0x380] ;  /* 0x0000e000ff027b82 */ /* 0x000e220000000a00 */
[----:B------:R-:W1:Y:S01]  /*0030*/  LDCU.64 UR4, c[0x0][0x358] ;  /* 0x00006b00ff0477ac */ /* 0x000e620008000a00 */
[----:B0-----:R-:W-:-:S05]  /*0040*/  IMAD.WIDE.U32 R2, R5, 0x4, R2 ;  /* 0x0000000405027825 */ /* 0x001fca00078e0002 */
[----:B-1----:R-:W-:Y:S01]  /*0050*/  STG.E desc[UR4][R2.64], RZ ;  /* 0x000000ff02007986 */ /* 0x002fe2000c101904 */
[----:B------:R-:W-:Y:S05]  /*0060*/  EXIT ;  /* 0x000000000000794d */ /* 0x000fea0003800000 */
.L_x_2:
        /* <DEDUP_REMOVED lines=9> */
.L_x_5:


//--------------------- .nv.shared.reserved.0     --------------------------
	.section	.nv.shared.reserved.0,"aw",@nobits
	.weak		__nv_reservedSMEM_offset_0_alias
	.size		__nv_reservedSMEM_offset_0_alias, 0, 64
	.other		__nv_reservedSMEM_offset_0_alias,@"STO_CUDA_RESERVED_SHARED STV_DEFAULT"
__nv_reservedSMEM_offset_0_alias:
	.zero		0
	.zero		64


//--------------------- .nv.global                --------------------------
	.section	.nv.global,"aw",@nobits
	.align	8
.nv.global:
	.type		bucket,@object
	.size		bucket,(sum - bucket)
	.other		bucket,@"STV_DEFAULT STO_CUDA_MANAGED"
bucket:
	.zero		8
	.type		sum,@object
	.size		sum,(.L_0 - sum)
	.other		sum,@"STV_DEFAULT STO_CUDA_MANAGED"
sum:
	.zero		4
.L_0:


//--------------------- .nv.constant0._Z6threadPii --------------------------
	.section	.nv.constant0._Z6threadPii,"a",@progbits
	.sectionflags	@""
	.align	4
.nv.constant0._Z6threadPii:
	.zero		908


//--------------------- .nv.constant0._Z6atomicPiS_ --------------------------
	.section	.nv.constant0._Z6atomicPiS_,"a",@progbits
	.sectionflags	@""
	.align	4
.nv.constant0._Z6atomicPiS_:
	.zero		912


//--------------------- .nv.constant0._Z4zeroPi   --------------------------
	.section	.nv.constant0._Z4zeroPi,"a",@progbits
	.sectionflags	@""
	.align	4
.nv.constant0._Z4zeroPi:
	.zero		904


//--------------------- SYMBOLS --------------------------

	.type		.nv.reservedSmem.offset0,@object
	.size		.nv.reservedSmem.offset0,0x4
